//
// Generated by NVIDIA NVVM Compiler
//
// Compiler Build ID: CL-36424714
// Cuda compilation tools, release 13.0, V13.0.88
// Based on NVVM 20.0.0
//

.version 9.0
.target sm_100
.address_size 64

	// .globl	_Z10kernel_sumPhS_S_ii

.visible .entry _Z10kernel_sumPhS_S_ii(
	.param .u64 .ptr .align 1 _Z10kernel_sumPhS_S_ii_param_0,
	.param .u64 .ptr .align 1 _Z10kernel_sumPhS_S_ii_param_1,
	.param .u64 .ptr .align 1 _Z10kernel_sumPhS_S_ii_param_2,
	.param .u32 _Z10kernel_sumPhS_S_ii_param_3,
	.param .u32 _Z10kernel_sumPhS_S_ii_param_4
)
{
	.reg .b16 	%rs<14>;
	.reg .b32 	%r<6>;
	.reg .b64 	%rd<11>;

	ld.param.u64 	%rd1, [_Z10kernel_sumPhS_S_ii_param_0];
	ld.param.u64 	%rd2, [_Z10kernel_sumPhS_S_ii_param_1];
	ld.param.u64 	%rd3, [_Z10kernel_sumPhS_S_ii_param_2];
	cvta.to.global.u64 	%rd4, %rd3;
	cvta.to.global.u64 	%rd5, %rd2;
	cvta.to.global.u64 	%rd6, %rd1;
	mov.u32 	%r1, %ntid.x;
	mov.u32 	%r2, %ctaid.x;
	mov.u32 	%r3, %tid.x;
	mad.lo.s32 	%r4, %r1, %r2, %r3;
	shl.b32 	%r5, %r4, 2;
	cvt.s64.s32 	%rd7, %r5;
	add.s64 	%rd8, %rd6, %rd7;
	ld.global.u8 	%rs1, [%rd8];
	add.s64 	%rd9, %rd5, %rd7;
	ld.global.u8 	%rs2, [%rd9];
	add.s16 	%rs3, %rs2, %rs1;
	shr.u16 	%rs4, %rs3, 1;
	add.s64 	%rd10, %rd4, %rd7;
	st.global.u8 	[%rd10], %rs4;
	ld.global.u8 	%rs5, [%rd8+1];
	ld.global.u8 	%rs6, [%rd9+1];
	add.s16 	%rs7, %rs6, %rs5;
	shr.u16 	%rs8, %rs7, 1;
	st.global.u8 	[%rd10+1], %rs8;
	ld.global.u8 	%rs9, [%rd8+2];
	ld.global.u8 	%rs10, [%rd9+2];
	add.s16 	%rs11, %rs10, %rs9;
	shr.u16 	%rs12, %rs11, 1;
	st.global.u8 	[%rd10+2], %rs12;
	mov.b16 	%rs13, 255;
	st.global.u8 	[%rd10+3], %rs13;
	ret;

}


// ===== COMPILED SASS (sm_100) =====

	.target	sm_100

	.elftype	@"ET_EXEC"


//--------------------- .note.nv.tkinfo           --------------------------
	.section	.note.nv.tkinfo,"",@"SHT_NOTE"
	.sectionflags	@"SHF_NOTE_NV_TKINFO"
	.tkinfo
        /*0018*/ 	.word	0x00000002
        /*0030*/ 	.string	""
        /*0030*/ 	.string	"ptxas"
        /*0030*/ 	.string	"Cuda compilation tools, release 13.0, V13.0.88"
        /*0030*/ 	.string	"Build cuda_13.0.r13.0/compiler.36424714_0"
        /*0030*/ 	.string	"-arch sm_100 -m 64 "



//--------------------- .note.nv.cuinfo           --------------------------
	.section	.note.nv.cuinfo,"",@"SHT_NOTE"
	.sectionflags	@"SHF_NOTE_NV_CUINFO"
        /*0018*/ 	.short	0x0002
        /*001a*/ 	.short	0x0064
        /*001c*/ 	.short	0x0082
	.zero		2


//--------------------- .nv.info                  --------------------------
	.section	.nv.info,"",@"SHT_CUDA_INFO"
	.align	4


	//----- nvinfo : EIATTR_REGCOUNT
	.align		4
        /*0000*/ 	.byte	0x04, 0x2f
        /*0002*/ 	.short	(.L_1 - .L_0)
	.align		4
.L_0:
        /*0004*/ 	.word	index@(_Z10kernel_sumPhS_S_ii)
        /*0008*/ 	.word	0x00000010


	//----- nvinfo : EIATTR_FRAME_SIZE
	.align		4
.L_1:
        /*000c*/ 	.byte	0x04, 0x11
        /*000e*/ 	.short	(.L_3 - .L_2)
	.align		4
.L_2:
        /*0010*/ 	.word	index@(_Z10kernel_sumPhS_S_ii)
        /*0014*/ 	.word	0x00000000


	//----- nvinfo : EIATTR_MIN_STACK_SIZE
	.align		4
.L_3:
        /*0018*/ 	.byte	0x04, 0x12
        /*001a*/ 	.short	(.L_5 - .L_4)
	.align		4
.L_4:
        /*001c*/ 	.word	index@(_Z10kernel_sumPhS_S_ii)
        /*0020*/ 	.word	0x00000000
.L_5:


//--------------------- .nv.compat                --------------------------
	.section	.nv.compat,"",@"SHT_CUDA_COMPAT_INFO"
	.align	4
        /*0000*/ 	.byte	0x02, 0x09, 0x00, 0x00, 0x02, 0x02, 0x01, 0x00, 0x02, 0x05, 0x05, 0x00, 0x03, 0x07, 0x01, 0x01
        /*0010*/ 	.byte	0x02, 0x03, 0x00, 0x00, 0x02, 0x06, 0x01, 0x00, 0x04, 0x0b, 0x08, 0x00, 0x09, 0x00, 0x00, 0x00
        /*0020*/ 	.byte	0x00, 0x00, 0x00, 0x00


//--------------------- .nv.info._Z10kernel_sumPhS_S_ii --------------------------
	.section	.nv.info._Z10kernel_sumPhS_S_ii,"",@"SHT_CUDA_INFO"
	.sectionflags	@""
	.align	4


	//----- nvinfo : EIATTR_CUDA_API_VERSION
	.align		4
        /*0000*/ 	.byte	0x04, 0x37
        /*0002*/ 	.short	(.L_7 - .L_6)
.L_6:
        /*0004*/ 	.word	0x00000082


	//----- nvinfo : EIATTR_KPARAM_INFO
	.align		4
.L_7:
        /*0008*/ 	.byte	0x04, 0x17
        /*000a*/ 	.short	(.L_9 - .L_8)
.L_8:
        /*000c*/ 	.word	0x00000000
        /*0010*/ 	.short	0x0004
        /*0012*/ 	.short	0x001c
        /*0014*/ 	.byte	0x00, 0xf0, 0x11, 0x00


	//----- nvinfo : EIATTR_KPARAM_INFO
	.align		4
.L_9:
        /*0018*/ 	.byte	0x04, 0x17
        /*001a*/ 	.short	(.L_11 - .L_10)
.L_10:
        /*001c*/ 	.word	0x00000000
        /*0020*/ 	.short	0x0003
        /*0022*/ 	.short	0x0018
        /*0024*/ 	.byte	0x00, 0xf0, 0x11, 0x00


	//----- nvinfo : EIATTR_KPARAM_INFO
	.align		4
.L_11:
        /*0028*/ 	.byte	0x04, 0x17
        /*002a*/ 	.short	(.L_13 - .L_12)
.L_12:
        /*002c*/ 	.word	0x00000000
        /*0030*/ 	.short	0x0002
        /*0032*/ 	.short	0x0010
        /*0034*/ 	.byte	0x00, 0xf5, 0x21, 0x00


	//----- nvinfo : EIATTR_KPARAM_INFO
	.align		4
.L_13:
        /*0038*/ 	.byte	0x04, 0x17
        /*003a*/ 	.short	(.L_15 - .L_14)
.L_14:
        /*003c*/ 	.word	0x00000000
        /*0040*/ 	.short	0x0001
        /*0042*/ 	.short	0x0008
        /*0044*/ 	.byte	0x00, 0xf5, 0x21, 0x00


	//----- nvinfo : EIATTR_KPARAM_INFO
	.align		4
.L_15:
        /*0048*/ 	.byte	0x04, 0x17
        /*004a*/ 	.short	(.L_17 - .L_16)
.L_16:
        /*004c*/ 	.word	0x00000000
        /*0050*/ 	.short	0x0000
        /*0052*/ 	.short	0x0000
        /*0054*/ 	.byte	0x00, 0xf5, 0x21, 0x00


	//----- nvinfo : EIATTR_SPARSE_MMA_MASK
	.align		4
.L_17:
        /*0058*/ 	.byte	0x03, 0x50
        /*005a*/ 	.short	0x0000


	//----- nvinfo : EIATTR_MAXREG_COUNT
	.align		4
        /*005c*/ 	.byte	0x03, 0x1b
        /*005e*/ 	.short	0x00ff


	//----- nvinfo : EIATTR_MERCURY_ISA_VERSION
	.align		4
        /*0060*/ 	.byte	0x03, 0x5f
        /*0062*/ 	.short	0x0101


	//----- nvinfo : EIATTR_VRC_CTA_INIT_COUNT
	.align		4
        /*0064*/ 	.byte	0x02, 0x4a
	.zero		1
	.zero		1


	//----- nvinfo : EIATTR_EXIT_INSTR_OFFSETS
	.align		4
        /*0068*/ 	.byte	0x04, 0x1c
        /*006a*/ 	.short	(.L_19 - .L_18)


	//   ....[0]....
.L_18:
        /*006c*/ 	.word	0x00000220


	//----- nvinfo : EIATTR_CBANK_PARAM_SIZE
	.align		4
.L_19:
        /*0070*/ 	.byte	0x03, 0x19
        /*0072*/ 	.short	0x0020


	//----- nvinfo : EIATTR_PARAM_CBANK
	.align		4
        /*0074*/ 	.byte	0x04, 0x0a
        /*0076*/ 	.short	(.L_21 - .L_20)
	.align		4
.L_20:
        /*0078*/ 	.word	index@(.nv.constant0._Z10kernel_sumPhS_S_ii)
        /*007c*/ 	.short	0x0380
        /*007e*/ 	.short	0x0020


	//----- nvinfo : EIATTR_SW_WAR
	.align		4
.L_21:
        /*0080*/ 	.byte	0x04, 0x36
        /*0082*/ 	.short	(.L_23 - .L_22)
.L_22:
        /*0084*/ 	.word	0x00000008
.L_23:


//--------------------- .nv.callgraph             --------------------------
	.section	.nv.callgraph,"",@"SHT_CUDA_CALLGRAPH"
	.align	4
	.sectionentsize	8
	.align		4
        /*0000*/ 	.word	0x00000000
	.align		4
        /*0004*/ 	.word	0xffffffff
	.align		4
        /*0008*/ 	.word	0x00000000
	.align		4
        /*000c*/ 	.word	0xfffffffe
	.align		4
        /*0010*/ 	.word	0x00000000
	.align		4
        /*0014*/ 	.word	0xfffffffd
	.align		4
        /*0018*/ 	.word	0x00000000
	.align		4
        /*001c*/ 	.word	0xfffffffc


//--------------------- .text._Z10kernel_sumPhS_S_ii --------------------------
	.section	.text._Z10kernel_sumPhS_S_ii,"ax",@progbits
	.align	128
        .global         _Z10kernel_sumPhS_S_ii
        .type           _Z10kernel_sumPhS_S_ii,@function
        .size           _Z10kernel_sumPhS_S_ii,(.L_x_1 - _Z10kernel_sumPhS_S_ii)
        .other          _Z10kernel_sumPhS_S_ii,@"STO_CUDA_ENTRY STV_DEFAULT"
_Z10kernel_sumPhS_S_ii:
.text._Z10kernel_sumPhS_S_ii:
[----:B------:R-:W-:Y:S01]  /*0000*/  LDC R1, c[0x0][0x37c] ;  /* 0x0000df00ff017b82 */ /* 0x000fe20000000800 */
[----:B------:R-:W0:Y:S01]  /*0010*/  S2R R0, SR_CTAID.X ;  /* 0x0000000000007919 */ /* 0x000e220000002500 */
[----:B------:R-:W0:Y:S01]  /*0020*/  LDCU UR4, c[0x0][0x360] ;  /* 0x00006c00ff0477ac */ /* 0x000e220008000800 */
[----:B------:R-:W0:Y:S01]  /*0030*/  S2R R3, SR_TID.X ;  /* 0x0000000000037919 */ /* 0x000e220000002100 */
[----:B------:R-:W1:Y:S01]  /*0040*/  LDCU.128 UR8, c[0x0][0x380] ;  /* 0x00007000ff0877ac */ /* 0x000e620008000c00 */
[----:B------:R-:W2:Y:S01]  /*0050*/  LDCU.64 UR6, c[0x0][0x390] ;  /* 0x00007200ff0677ac */ /* 0x000ea20008000a00 */
[----:B0-----:R-:W-:Y:S01]  /*0060*/  IMAD R0, R0, UR4, R3 ;  /* 0x0000000400007c24 */ /* 0x001fe2000f8e0203 */
[----:B------:R-:W0:Y:S03]  /*0070*/  LDCU.64 UR4, c[0x0][0x358] ;  /* 0x00006b00ff0477ac */ /* 0x000e260008000a00 */
[----:B------:R-:W-:-:S05]  /*0080*/  IMAD.SHL.U32 R0, R0, 0x4, RZ ;  /* 0x0000000400007824 */ /* 0x000fca00078e00ff */
[C---:B-1----:R-:W-:Y:S02]  /*0090*/  IADD3 R4, P0, PT, R0.reuse, UR8, RZ ;  /* 0x0000000800047c10 */ /* 0x042fe4000ff1e0ff */
[----:B------:R-:W-:Y:S02]  /*00a0*/  SHF.R.S32.HI R9, RZ, 0x1f, R0 ;  /* 0x0000001fff097819 */ /* 0x000fe40000011400 */
[----:B------:R-:W-:Y:S02]  /*00b0*/  IADD3 R6, P1, PT, R0, UR10, RZ ;  /* 0x0000000a00067c10 */ /* 0x000fe4000ff3e0ff */
[C---:B------:R-:W-:Y:S02]  /*00c0*/  IADD3.X R5, PT, PT, R9.reuse, UR9, RZ, P0, !PT ;  /* 0x0000000909057c10 */ /* 0x040fe400087fe4ff */
[----:B------:R-:W-:-:S03]  /*00d0*/  IADD3.X R7, PT, PT, R9, UR11, RZ, P1, !PT ;  /* 0x0000000b09077c10 */ /* 0x000fc60008ffe4ff */
[----:B0-----:R-:W3:Y:S04]  /*00e0*/  LDG.E.U8 R3, desc[UR4][R4.64] ;  /* 0x0000000404037981 */ /* 0x001ee8000c1e1100 */
[----:B------:R-:W3:Y:S01]  /*00f0*/  LDG.E.U8 R8, desc[UR4][R6.64] ;  /* 0x0000000406087981 */ /* 0x000ee2000c1e1100 */
[----:B--2---:R-:W-:Y:S01]  /*0100*/  IADD3 R2, P0, PT, R0, UR6, RZ ;  /* 0x0000000600027c10 */ /* 0x004fe2000ff1e0ff */
[----:B---3--:R-:W-:-:S03]  /*0110*/  IMAD.IADD R8, R3, 0x1, R8 ;  /* 0x0000000103087824 */ /* 0x008fc600078e0208 */
[----:B------:R-:W-:Y:S02]  /*0120*/  IADD3.X R3, PT, PT, R9, UR7, RZ, P0, !PT ;  /* 0x0000000709037c10 */ /* 0x000fe400087fe4ff */
[----:B------:R-:W-:-:S05]  /*0130*/  SHF.R.U32.HI R9, RZ, 0x1, R8 ;  /* 0x00000001ff097819 */ /* 0x000fca0000011608 */
[----:B------:R0:W-:Y:S04]  /*0140*/  STG.E.U8 desc[UR4][R2.64], R9 ;  /* 0x0000000902007986 */ /* 0x0001e8000c101104 */
[----:B------:R-:W2:Y:S04]  /*0150*/  LDG.E.U8 R0, desc[UR4][R4.64+0x1] ;  /* 0x0000010404007981 */ /* 0x000ea8000c1e1100 */
[----:B------:R-:W2:Y:S02]  /*0160*/  LDG.E.U8 R11, desc[UR4][R6.64+0x1] ;  /* 0x00000104060b7981 */ /* 0x000ea4000c1e1100 */
[----:B--2---:R-:W-:-:S05]  /*0170*/  IMAD.IADD R0, R0, 0x1, R11 ;  /* 0x0000000100007824 */ /* 0x004fca00078e020b */
[----:B------:R-:W-:-:S05]  /*0180*/  SHF.R.U32.HI R11, RZ, 0x1, R0 ;  /* 0x00000001ff0b7819 */ /* 0x000fca0000011600 */
[----:B------:R-:W-:Y:S04]  /*0190*/  STG.E.U8 desc[UR4][R2.64+0x1], R11 ;  /* 0x0000010b02007986 */ /* 0x000fe8000c101104 */
[----:B------:R1:W2:Y:S04]  /*01a0*/  LDG.E.U8 R0, desc[UR4][R4.64+0x2] ;  /* 0x0000020404007981 */ /* 0x0002a8000c1e1100 */
[----:B------:R-:W2:Y:S01]  /*01b0*/  LDG.E.U8 R13, desc[UR4][R6.64+0x2] ;  /* 0x00000204060d7981 */ /* 0x000ea2000c1e1100 */
[----:B------:R-:W-:-:S05]  /*01c0*/  IMAD.MOV.U32 R8, RZ, RZ, 0xff ;  /* 0x000000ffff087424 */ /* 0x000fca00078e00ff */
[----:B-1----:R-:W-:-:S05]  /*01d0*/  PRMT R5, R8, 0x7610, R5 ;  /* 0x0000761008057816 */ /* 0x002fca0000000005 */
[----:B------:R-:W-:Y:S01]  /*01e0*/  STG.E.U8 desc[UR4][R2.64+0x3], R5 ;  /* 0x0000030502007986 */ /* 0x000fe2000c101104 */
[----:B--2---:R-:W-:-:S05]  /*01f0*/  IMAD.IADD R0, R0, 0x1, R13 ;  /* 0x0000000100007824 */ /* 0x004fca00078e020d */
[----:B0-----:R-:W-:-:S05]  /*0200*/  SHF.R.U32.HI R9, RZ, 0x1, R0 ;  /* 0x00000001ff097819 */ /* 0x001fca0000011600 */
[----:B------:R-:W-:Y:S01]  /*0210*/  STG.E.U8 desc[UR4][R2.64+0x2], R9 ;  /* 0x0000020902007986 */ /* 0x000fe2000c101104 */
[----:B------:R-:W-:Y:S05]  /*0220*/  EXIT ;  /* 0x000000000000794d */ /* 0x000fea0003800000 */
.L_x_0:
[----:B------:R-:W-:-:S00]  /*0230*/  BRA `(.L_x_0) ;  /* 0xfffffffc00fc7947 */ /* 0x000fc0000383ffff */
[----:B------:R-:W-:-:S00]  /*0240*/  NOP ;  /* 0x0000000000007918 */ /* 0x000fc00000000000 */
        /* <DEDUP_REMOVED lines=11> */
.L_x_1:


//--------------------- .nv.shared.reserved.0     --------------------------
	.section	.nv.shared.reserved.0,"aw",@nobits
	.weak		__nv_reservedSMEM_offset_0_alias
	.size		__nv_reservedSMEM_offset_0_alias, 0, 64
	.other		__nv_reservedSMEM_offset_0_alias,@"STO_CUDA_RESERVED_SHARED STV_DEFAULT"
__nv_reservedSMEM_offset_0_alias:
	.zero		0
	.zero		64


//--------------------- .nv.constant0._Z10kernel_sumPhS_S_ii --------------------------
	.section	.nv.constant0._Z10kernel_sumPhS_S_ii,"a",@progbits
	.sectionflags	@""
	.align	4
.nv.constant0._Z10kernel_sumPhS_S_ii:
	.zero		928


//--------------------- SYMBOLS --------------------------

	.type		.nv.reservedSmem.offset0,@object
	.size		.nv.reservedSmem.offset0,0x4
